//
// Generated by NVIDIA NVVM Compiler
//
// Compiler Build ID: CL-36424714
// Cuda compilation tools, release 13.0, V13.0.88
// Based on NVVM 20.0.0
//

.version 9.0
.target sm_100
.address_size 64

	// .globl	_Z11add_forwardPKfS0_Pfi

.visible .entry _Z11add_forwardPKfS0_Pfi(
	.param .u64 .ptr .align 1 _Z11add_forwardPKfS0_Pfi_param_0,
	.param .u64 .ptr .align 1 _Z11add_forwardPKfS0_Pfi_param_1,
	.param .u64 .ptr .align 1 _Z11add_forwardPKfS0_Pfi_param_2,
	.param .u32 _Z11add_forwardPKfS0_Pfi_param_3
)
{
	.reg .pred 	%p<2>;
	.reg .b32 	%r<6>;
	.reg .b32 	%f<4>;
	.reg .b64 	%rd<11>;

	ld.param.u64 	%rd1, [_Z11add_forwardPKfS0_Pfi_param_0];
	ld.param.u64 	%rd2, [_Z11add_forwardPKfS0_Pfi_param_1];
	ld.param.u64 	%rd3, [_Z11add_forwardPKfS0_Pfi_param_2];
	ld.param.u32 	%r2, [_Z11add_forwardPKfS0_Pfi_param_3];
	mov.u32 	%r3, %ctaid.x;
	mov.u32 	%r4, %ntid.x;
	mov.u32 	%r5, %tid.x;
	mad.lo.s32 	%r1, %r3, %r4, %r5;
	setp.ge.s32 	%p1, %r1, %r2;
	@%p1 bra 	$L__BB0_2;
	cvta.to.global.u64 	%rd4, %rd1;
	cvta.to.global.u64 	%rd5, %rd2;
	cvta.to.global.u64 	%rd6, %rd3;
	mul.wide.s32 	%rd7, %r1, 4;
	add.s64 	%rd8, %rd4, %rd7;
	ld.global.f32 	%f1, [%rd8];
	add.s64 	%rd9, %rd5, %rd7;
	ld.global.f32 	%f2, [%rd9];
	add.f32 	%f3, %f1, %f2;
	add.s64 	%rd10, %rd6, %rd7;
	st.global.f32 	[%rd10], %f3;
$L__BB0_2:
	ret;

}
	// .globl	_Z12add_backwardPKfPfS1_i
.visible .entry _Z12add_backwardPKfPfS1_i(
	.param .u64 .ptr .align 1 _Z12add_backwardPKfPfS1_i_param_0,
	.param .u64 .ptr .align 1 _Z12add_backwardPKfPfS1_i_param_1,
	.param .u64 .ptr .align 1 _Z12add_backwardPKfPfS1_i_param_2,
	.param .u32 _Z12add_backwardPKfPfS1_i_param_3
)
{
	.reg .pred 	%p<2>;
	.reg .b32 	%r<6>;
	.reg .b32 	%f<2>;
	.reg .b64 	%rd<11>;

	ld.param.u64 	%rd1, [_Z12add_backwardPKfPfS1_i_param_0];
	ld.param.u64 	%rd2, [_Z12add_backwardPKfPfS1_i_param_1];
	ld.param.u64 	%rd3, [_Z12add_backwardPKfPfS1_i_param_2];
	ld.param.u32 	%r2, [_Z12add_backwardPKfPfS1_i_param_3];
	mov.u32 	%r3, %ctaid.x;
	mov.u32 	%r4, %ntid.x;
	mov.u32 	%r5, %tid.x;
	mad.lo.s32 	%r1, %r3, %r4, %r5;
	setp.ge.s32 	%p1, %r1, %r2;
	@%p1 bra 	$L__BB1_2;
	cvta.to.global.u64 	%rd4, %rd1;
	cvta.to.global.u64 	%rd5, %rd2;
	cvta.to.global.u64 	%rd6, %rd3;
	mul.wide.s32 	%rd7, %r1, 4;
	add.s64 	%rd8, %rd4, %rd7;
	ld.global.f32 	%f1, [%rd8];
	add.s64 	%rd9, %rd5, %rd7;
	st.global.f32 	[%rd9], %f1;
	add.s64 	%rd10, %rd6, %rd7;
	st.global.f32 	[%rd10], %f1;
$L__BB1_2:
	ret;

}


// ===== COMPILED SASS (sm_100) =====

	.target	sm_100

	.elftype	@"ET_EXEC"


//--------------------- .note.nv.tkinfo           --------------------------
	.section	.note.nv.tkinfo,"",@"SHT_NOTE"
	.sectionflags	@"SHF_NOTE_NV_TKINFO"
	.tkinfo
        /*0018*/ 	.word	0x00000002
        /*0030*/ 	.string	""
        /*0030*/ 	.string	"ptxas"
        /*0030*/ 	.string	"Cuda compilation tools, release 13.0, V13.0.88"
        /*0030*/ 	.string	"Build cuda_13.0.r13.0/compiler.36424714_0"
        /*0030*/ 	.string	"-arch sm_100 -m 64 "



//--------------------- .note.nv.cuinfo           --------------------------
	.section	.note.nv.cuinfo,"",@"SHT_NOTE"
	.sectionflags	@"SHF_NOTE_NV_CUINFO"
        /*0018*/ 	.short	0x0002
        /*001a*/ 	.short	0x0064
        /*001c*/ 	.short	0x0082
	.zero		2


//--------------------- .nv.info                  --------------------------
	.section	.nv.info,"",@"SHT_CUDA_INFO"
	.align	4


	//----- nvinfo : EIATTR_REGCOUNT
	.align		4
        /*0000*/ 	.byte	0x04, 0x2f
        /*0002*/ 	.short	(.L_1 - .L_0)
	.align		4
.L_0:
        /*0004*/ 	.word	index@(_Z11add_forwardPKfS0_Pfi)
        /*0008*/ 	.word	0x0000000c


	//----- nvinfo : EIATTR_FRAME_SIZE
	.align		4
.L_1:
        /*000c*/ 	.byte	0x04, 0x11
        /*000e*/ 	.short	(.L_3 - .L_2)
	.align		4
.L_2:
        /*0010*/ 	.word	index@(_Z11add_forwardPKfS0_Pfi)
        /*0014*/ 	.word	0x00000000


	//----- nvinfo : EIATTR_REGCOUNT
	.align		4
.L_3:
        /*0018*/ 	.byte	0x04, 0x2f
        /*001a*/ 	.short	(.L_5 - .L_4)
	.align		4
.L_4:
        /*001c*/ 	.word	index@(_Z12add_backwardPKfPfS1_i)
        /*0020*/ 	.word	0x0000000c


	//----- nvinfo : EIATTR_FRAME_SIZE
	.align		4
.L_5:
        /*0024*/ 	.byte	0x04, 0x11
        /*0026*/ 	.short	(.L_7 - .L_6)
	.align		4
.L_6:
        /*0028*/ 	.word	index@(_Z12add_backwardPKfPfS1_i)
        /*002c*/ 	.word	0x00000000


	//----- nvinfo : EIATTR_MIN_STACK_SIZE
	.align		4
.L_7:
        /*0030*/ 	.byte	0x04, 0x12
        /*0032*/ 	.short	(.L_9 - .L_8)
	.align		4
.L_8:
        /*0034*/ 	.word	index@(_Z12add_backwardPKfPfS1_i)
        /*0038*/ 	.word	0x00000000


	//----- nvinfo : EIATTR_MIN_STACK_SIZE
	.align		4
.L_9:
        /*003c*/ 	.byte	0x04, 0x12
        /*003e*/ 	.short	(.L_11 - .L_10)
	.align		4
.L_10:
        /*0040*/ 	.word	index@(_Z11add_forwardPKfS0_Pfi)
        /*0044*/ 	.word	0x00000000
.L_11:


//--------------------- .nv.compat                --------------------------
	.section	.nv.compat,"",@"SHT_CUDA_COMPAT_INFO"
	.align	4
        /*0000*/ 	.byte	0x02, 0x09, 0x00, 0x00, 0x02, 0x02, 0x01, 0x00, 0x02, 0x05, 0x05, 0x00, 0x03, 0x07, 0x01, 0x01
        /*0010*/ 	.byte	0x02, 0x03, 0x00, 0x00, 0x02, 0x06, 0x01, 0x00, 0x04, 0x0b, 0x08, 0x00, 0x09, 0x00, 0x00, 0x00
        /*0020*/ 	.byte	0x00, 0x00, 0x00, 0x00


//--------------------- .nv.info._Z12add_backwardPKfPfS1_i --------------------------
	.section	.nv.info._Z12add_backwardPKfPfS1_i,"",@"SHT_CUDA_INFO"
	.sectionflags	@""
	.align	4


	//----- nvinfo : EIATTR_CUDA_API_VERSION
	.align		4
        /*0000*/ 	.byte	0x04, 0x37
        /*0002*/ 	.short	(.L_13 - .L_12)
.L_12:
        /*0004*/ 	.word	0x00000082


	//----- nvinfo : EIATTR_KPARAM_INFO
	.align		4
.L_13:
        /*0008*/ 	.byte	0x04, 0x17
        /*000a*/ 	.short	(.L_15 - .L_14)
.L_14:
        /*000c*/ 	.word	0x00000000
        /*0010*/ 	.short	0x0003
        /*0012*/ 	.short	0x0018
        /*0014*/ 	.byte	0x00, 0xf0, 0x11, 0x00


	//----- nvinfo : EIATTR_KPARAM_INFO
	.align		4
.L_15:
        /*0018*/ 	.byte	0x04, 0x17
        /*001a*/ 	.short	(.L_17 - .L_16)
.L_16:
        /*001c*/ 	.word	0x00000000
        /*0020*/ 	.short	0x0002
        /*0022*/ 	.short	0x0010
        /*0024*/ 	.byte	0x00, 0xf5, 0x21, 0x00


	//----- nvinfo : EIATTR_KPARAM_INFO
	.align		4
.L_17:
        /*0028*/ 	.byte	0x04, 0x17
        /*002a*/ 	.short	(.L_19 - .L_18)
.L_18:
        /*002c*/ 	.word	0x00000000
        /*0030*/ 	.short	0x0001
        /*0032*/ 	.short	0x0008
        /*0034*/ 	.byte	0x00, 0xf5, 0x21, 0x00


	//----- nvinfo : EIATTR_KPARAM_INFO
	.align		4
.L_19:
        /*0038*/ 	.byte	0x04, 0x17
        /*003a*/ 	.short	(.L_21 - .L_20)
.L_20:
        /*003c*/ 	.word	0x00000000
        /*0040*/ 	.short	0x0000
        /*0042*/ 	.short	0x0000
        /*0044*/ 	.byte	0x00, 0xf5, 0x21, 0x00


	//----- nvinfo : EIATTR_SPARSE_MMA_MASK
	.align		4
.L_21:
        /*0048*/ 	.byte	0x03, 0x50
        /*004a*/ 	.short	0x0000


	//----- nvinfo : EIATTR_MAXREG_COUNT
	.align		4
        /*004c*/ 	.byte	0x03, 0x1b
        /*004e*/ 	.short	0x00ff


	//----- nvinfo : EIATTR_MERCURY_ISA_VERSION
	.align		4
        /*0050*/ 	.byte	0x03, 0x5f
        /*0052*/ 	.short	0x0101


	//----- nvinfo : EIATTR_VRC_CTA_INIT_COUNT
	.align		4
        /*0054*/ 	.byte	0x02, 0x4a
	.zero		1
	.zero		1


	//----- nvinfo : EIATTR_EXIT_INSTR_OFFSETS
	.align		4
        /*0058*/ 	.byte	0x04, 0x1c
        /*005a*/ 	.short	(.L_23 - .L_22)


	//   ....[0]....
.L_22:
        /*005c*/ 	.word	0x00000070


	//   ....[1]....
        /*0060*/ 	.word	0x00000120


	//----- nvinfo : EIATTR_CBANK_PARAM_SIZE
	.align		4
.L_23:
        /*0064*/ 	.byte	0x03, 0x19
        /*0066*/ 	.short	0x001c


	//----- nvinfo : EIATTR_PARAM_CBANK
	.align		4
        /*0068*/ 	.byte	0x04, 0x0a
        /*006a*/ 	.short	(.L_25 - .L_24)
	.align		4
.L_24:
        /*006c*/ 	.word	index@(.nv.constant0._Z12add_backwardPKfPfS1_i)
        /*0070*/ 	.short	0x0380
        /*0072*/ 	.short	0x001c


	//----- nvinfo : EIATTR_SW_WAR
	.align		4
.L_25:
        /*0074*/ 	.byte	0x04, 0x36
        /*0076*/ 	.short	(.L_27 - .L_26)
.L_26:
        /*0078*/ 	.word	0x00000008
.L_27:


//--------------------- .nv.info._Z11add_forwardPKfS0_Pfi --------------------------
	.section	.nv.info._Z11add_forwardPKfS0_Pfi,"",@"SHT_CUDA_INFO"
	.sectionflags	@""
	.align	4


	//----- nvinfo : EIATTR_CUDA_API_VERSION
	.align		4
        /*0000*/ 	.byte	0x04, 0x37
        /*0002*/ 	.short	(.L_29 - .L_28)
.L_28:
        /*0004*/ 	.word	0x00000082


	//----- nvinfo : EIATTR_KPARAM_INFO
	.align		4
.L_29:
        /*0008*/ 	.byte	0x04, 0x17
        /*000a*/ 	.short	(.L_31 - .L_30)
.L_30:
        /*000c*/ 	.word	0x00000000
        /*0010*/ 	.short	0x0003
        /*0012*/ 	.short	0x0018
        /*0014*/ 	.byte	0x00, 0xf0, 0x11, 0x00


	//----- nvinfo : EIATTR_KPARAM_INFO
	.align		4
.L_31:
        /*0018*/ 	.byte	0x04, 0x17
        /*001a*/ 	.short	(.L_33 - .L_32)
.L_32:
        /*001c*/ 	.word	0x00000000
        /*0020*/ 	.short	0x0002
        /*0022*/ 	.short	0x0010
        /*0024*/ 	.byte	0x00, 0xf5, 0x21, 0x00


	//----- nvinfo : EIATTR_KPARAM_INFO
	.align		4
.L_33:
        /*0028*/ 	.byte	0x04, 0x17
        /*002a*/ 	.short	(.L_35 - .L_34)
.L_34:
        /*002c*/ 	.word	0x00000000
        /*0030*/ 	.short	0x0001
        /*0032*/ 	.short	0x0008
        /*0034*/ 	.byte	0x00, 0xf5, 0x21, 0x00


	//----- nvinfo : EIATTR_KPARAM_INFO
	.align		4
.L_35:
        /*0038*/ 	.byte	0x04, 0x17
        /*003a*/ 	.short	(.L_37 - .L_36)
.L_36:
        /*003c*/ 	.word	0x00000000
        /*0040*/ 	.short	0x0000
        /*0042*/ 	.short	0x0000
        /*0044*/ 	.byte	0x00, 0xf5, 0x21, 0x00


	//----- nvinfo : EIATTR_SPARSE_MMA_MASK
	.align		4
.L_37:
        /*0048*/ 	.byte	0x03, 0x50
        /*004a*/ 	.short	0x0000


	//----- nvinfo : EIATTR_MAXREG_COUNT
	.align		4
        /*004c*/ 	.byte	0x03, 0x1b
        /*004e*/ 	.short	0x00ff


	//----- nvinfo : EIATTR_MERCURY_ISA_VERSION
	.align		4
        /*0050*/ 	.byte	0x03, 0x5f
        /*0052*/ 	.short	0x0101


	//----- nvinfo : EIATTR_VRC_CTA_INIT_COUNT
	.align		4
        /*0054*/ 	.byte	0x02, 0x4a
	.zero		1
	.zero		1


	//----- nvinfo : EIATTR_EXIT_INSTR_OFFSETS
	.align		4
        /*0058*/ 	.byte	0x04, 0x1c
        /*005a*/ 	.short	(.L_39 - .L_38)


	//   ....[0]....
.L_38:
        /*005c*/ 	.word	0x00000070


	//   ....[1]....
        /*0060*/ 	.word	0x00000130


	//----- nvinfo : EIATTR_CBANK_PARAM_SIZE
	.align		4
.L_39:
        /*0064*/ 	.byte	0x03, 0x19
        /*0066*/ 	.short	0x001c


	//----- nvinfo : EIATTR_PARAM_CBANK
	.align		4
        /*0068*/ 	.byte	0x04, 0x0a
        /*006a*/ 	.short	(.L_41 - .L_40)
	.align		4
.L_40:
        /*006c*/ 	.word	index@(.nv.constant0._Z11add_forwardPKfS0_Pfi)
        /*0070*/ 	.short	0x0380
        /*0072*/ 	.short	0x001c


	//----- nvinfo : EIATTR_SW_WAR
	.align		4
.L_41:
        /*0074*/ 	.byte	0x04, 0x36
        /*0076*/ 	.short	(.L_43 - .L_42)
.L_42:
        /*0078*/ 	.word	0x00000008
.L_43:


//--------------------- .nv.callgraph             --------------------------
	.section	.nv.callgraph,"",@"SHT_CUDA_CALLGRAPH"
	.align	4
	.sectionentsize	8
	.align		4
        /*0000*/ 	.word	0x00000000
	.align		4
        /*0004*/ 	.word	0xffffffff
	.align		4
        /*0008*/ 	.word	0x00000000
	.align		4
        /*000c*/ 	.word	0xfffffffe
	.align		4
        /*0010*/ 	.word	0x00000000
	.align		4
        /*0014*/ 	.word	0xfffffffd
	.align		4
        /*0018*/ 	.word	0x00000000
	.align		4
        /*001c*/ 	.word	0xfffffffc


//--------------------- .text._Z12add_backwardPKfPfS1_i --------------------------
	.section	.text._Z12add_backwardPKfPfS1_i,"ax",@progbits
	.align	128
        .global         _Z12add_backwardPKfPfS1_i
        .type           _Z12add_backwardPKfPfS1_i,@function
        .size           _Z12add_backwardPKfPfS1_i,(.L_x_2 - _Z12add_backwardPKfPfS1_i)
        .other          _Z12add_backwardPKfPfS1_i,@"STO_CUDA_ENTRY STV_DEFAULT"
_Z12add_backwardPKfPfS1_i:
.text._Z12add_backwardPKfPfS1_i:
[----:B------:R-:W-:Y:S01]  /*0000*/  LDC R1, c[0x0][0x37c] ;  /* 0x0000df00ff017b82 */ /* 0x000fe20000000800 */
[----:B------:R-:W0:Y:S07]  /*0010*/  S2R R0, SR_TID.X ;  /* 0x0000000000007919 */ /* 0x000e2e0000002100 */
[----:B------:R-:W0:Y:S01]  /*0020*/  S2UR UR4, SR_CTAID.X ;  /* 0x00000000000479c3 */ /* 0x000e220000002500 */
[----:B------:R-:W1:Y:S07]  /*0030*/  LDCU UR5, c[0x0][0x398] ;  /* 0x00007300ff0577ac */ /* 0x000e6e0008000800 */
[----:B------:R-:W0:Y:S02]  /*0040*/  LDC R9, c[0x0][0x360] ;  /* 0x0000d800ff097b82 */ /* 0x000e240000000800 */
[----:B0-----:R-:W-:-:S05]  /*0050*/  IMAD R9, R9, UR4, R0 ;  /* 0x0000000409097c24 */ /* 0x001fca000f8e0200 */
[----:B-1----:R-:W-:-:S13]  /*0060*/  ISETP.GE.AND P0, PT, R9, UR5, PT ;  /* 0x0000000509007c0c */ /* 0x002fda000bf06270 */
[----:B------:R-:W-:Y:S05]  /*0070*/  @P0 EXIT ;  /* 0x000000000000094d */ /* 0x000fea0003800000 */
[----:B------:R-:W0:Y:S01]  /*0080*/  LDC.64 R2, c[0x0][0x380] ;  /* 0x0000e000ff027b82 */ /* 0x000e220000000a00 */
[----:B------:R-:W1:Y:S07]  /*0090*/  LDCU.64 UR4, c[0x0][0x358] ;  /* 0x00006b00ff0477ac */ /* 0x000e6e0008000a00 */
[----:B------:R-:W2:Y:S08]  /*00a0*/  LDC.64 R4, c[0x0][0x388] ;  /* 0x0000e200ff047b82 */ /* 0x000eb00000000a00 */
[----:B------:R-:W3:Y:S01]  /*00b0*/  LDC.64 R6, c[0x0][0x390] ;  /* 0x0000e400ff067b82 */ /* 0x000ee20000000a00 */
[----:B0-----:R-:W-:-:S06]  /*00c0*/  IMAD.WIDE R2, R9, 0x4, R2 ;  /* 0x0000000409027825 */ /* 0x001fcc00078e0202 */
[----:B-1----:R-:W4:Y:S01]  /*00d0*/  LDG.E R3, desc[UR4][R2.64] ;  /* 0x0000000402037981 */ /* 0x002f22000c1e1900 */
[----:B--2---:R-:W-:-:S04]  /*00e0*/  IMAD.WIDE R4, R9, 0x4, R4 ;  /* 0x0000000409047825 */ /* 0x004fc800078e0204 */
[----:B---3--:R-:W-:Y:S01]  /*00f0*/  IMAD.WIDE R6, R9, 0x4, R6 ;  /* 0x0000000409067825 */ /* 0x008fe200078e0206 */
[----:B----4-:R-:W-:Y:S04]  /*0100*/  STG.E desc[UR4][R4.64], R3 ;  /* 0x0000000304007986 */ /* 0x010fe8000c101904 */
[----:B------:R-:W-:Y:S01]  /*0110*/  STG.E desc[UR4][R6.64], R3 ;  /* 0x0000000306007986 */ /* 0x000fe2000c101904 */
[----:B------:R-:W-:Y:S05]  /*0120*/  EXIT ;  /* 0x000000000000794d */ /* 0x000fea0003800000 */
.L_x_0:
[----:B------:R-:W-:-:S00]  /*0130*/  BRA `(.L_x_0) ;  /* 0xfffffffc00fc7947 */ /* 0x000fc0000383ffff */
[----:B------:R-:W-:-:S00]  /*0140*/  NOP ;  /* 0x0000000000007918 */ /* 0x000fc00000000000 */
        /* <DEDUP_REMOVED lines=11> */
.L_x_2:


//--------------------- .text._Z11add_forwardPKfS0_Pfi --------------------------
	.section	.text._Z11add_forwardPKfS0_Pfi,"ax",@progbits
	.align	128
        .global         _Z11add_forwardPKfS0_Pfi
        .type           _Z11add_forwardPKfS0_Pfi,@function
        .size           _Z11add_forwardPKfS0_Pfi,(.L_x_3 - _Z11add_forwardPKfS0_Pfi)
        .other          _Z11add_forwardPKfS0_Pfi,@"STO_CUDA_ENTRY STV_DEFAULT"
_Z11add_forwardPKfS0_Pfi:
.text._Z11add_forwardPKfS0_Pfi:
        /* <DEDUP_REMOVED lines=14> */
[----:B--2---:R-:W-:-:S06]  /*00e0*/  IMAD.WIDE R4, R9, 0x4, R4 ;  /* 0x0000000409047825 */ /* 0x004fcc00078e0204 */
[----:B------:R-:W4:Y:S01]  /*00f0*/  LDG.E R5, desc[UR4][R4.64] ;  /* 0x0000000404057981 */ /* 0x000f22000c1e1900 */
[----:B---3--:R-:W-:-:S04]  /*0100*/  IMAD.WIDE R6, R9, 0x4, R6 ;  /* 0x0000000409067825 */ /* 0x008fc800078e0206 */
[----:B----4-:R-:W-:-:S05]  /*0110*/  FADD R9, R2, R5 ;  /* 0x0000000502097221 */ /* 0x010fca0000000000 */
[----:B------:R-:W-:Y:S01]  /*0120*/  STG.E desc[UR4][R6.64], R9 ;  /* 0x0000000906007986 */ /* 0x000fe2000c101904 */
[----:B------:R-:W-:Y:S05]  /*0130*/  EXIT ;  /* 0x000000000000794d */ /* 0x000fea0003800000 */
.L_x_1:
        /* <DEDUP_REMOVED lines=12> */
.L_x_3:


//--------------------- .nv.shared.reserved.0     --------------------------
	.section	.nv.shared.reserved.0,"aw",@nobits
	.weak		__nv_reservedSMEM_offset_0_alias
	.size		__nv_reservedSMEM_offset_0_alias, 0, 64
	.other		__nv_reservedSMEM_offset_0_alias,@"STO_CUDA_RESERVED_SHARED STV_DEFAULT"
__nv_reservedSMEM_offset_0_alias:
	.zero		0
	.zero		64


//--------------------- .nv.constant0._Z12add_backwardPKfPfS1_i --------------------------
	.section	.nv.constant0._Z12add_backwardPKfPfS1_i,"a",@progbits
	.sectionflags	@""
	.align	4
.nv.constant0._Z12add_backwardPKfPfS1_i:
	.zero		924


//--------------------- .nv.constant0._Z11add_forwardPKfS0_Pfi --------------------------
	.section	.nv.constant0._Z11add_forwardPKfS0_Pfi,"a",@progbits
	.sectionflags	@""
	.align	4
.nv.constant0._Z11add_forwardPKfS0_Pfi:
	.zero		924


//--------------------- SYMBOLS --------------------------

	.type		.nv.reservedSmem.offset0,@object
	.size		.nv.reservedSmem.offset0,0x4
